	.headerflags	@"EF_CUDA_TEXMODE_UNIFIED EF_CUDA_64BIT_ADDRESS EF_CUDA_ACCELERATORS EF_CUDA_SM90 EF_CUDA_VIRTUAL_SM(EF_CUDA_SM90)"
	.elftype	@"ET_EXEC"


//--------------------- .nv.info                  --------------------------
	.section	.nv.info,"",@"SHT_CUDA_INFO"
	.align	4


	//----- nvinfo : EIATTR_REGCOUNT
	.align		4
        /*0000*/ 	.byte	0x04, 0x2f
        /*0002*/ 	.short	(.L_3 - .L_2)
	.align		4
.L_2:
        /*0004*/ 	.word	index@(triton_poi_fused__native_batch_norm_legit_no_training_relu_136)
        /*0008*/ 	.word	0x00000012


	//----- nvinfo : EIATTR_MIN_STACK_SIZE
	.align		4
.L_3:
        /*000c*/ 	.byte	0x04, 0x12
        /*000e*/ 	.short	(.L_5 - .L_4)
	.align		4
.L_4:
        /*0010*/ 	.word	index@(triton_poi_fused__native_batch_norm_legit_no_training_relu_136)
        /*0014*/ 	.word	0x00000000


	//----- nvinfo : EIATTR_FRAME_SIZE
	.align		4
.L_5:
        /*0018*/ 	.byte	0x04, 0x11
        /*001a*/ 	.short	(.L_7 - .L_6)
	.align		4
.L_6:
        /*001c*/ 	.word	index@(triton_poi_fused__native_batch_norm_legit_no_training_relu_136)
        /*0020*/ 	.word	0x00000000


	//----- nvinfo : EIATTR_MIN_STACK_SIZE
	.align		4
.L_7:
        /*0024*/ 	.byte	0x04, 0x12
        /*0026*/ 	.short	(.L_9 - .L_8)
	.align		4
.L_8:
        /*0028*/ 	.word	index@(triton_poi_fused__native_batch_norm_legit_no_training_relu_136)
        /*002c*/ 	.word	0x00000000
.L_9:


//--------------------- .nv.info.triton_poi_fused__native_batch_norm_legit_no_training_relu_136 --------------------------
	.section	.nv.info.triton_poi_fused__native_batch_norm_legit_no_training_relu_136,"",@"SHT_CUDA_INFO"
	.sectionflags	@""
	.align	4


	//----- nvinfo : EIATTR_CUDA_API_VERSION
	.align		4
        /*0000*/ 	.byte	0x04, 0x37
        /*0002*/ 	.short	(.L_11 - .L_10)
.L_10:
        /*0004*/ 	.word	0x0000007c


	//----- nvinfo : EIATTR_KPARAM_INFO
	.align		4
.L_11:
        /*0008*/ 	.byte	0x04, 0x17
        /*000a*/ 	.short	(.L_13 - .L_12)
.L_12:
        /*000c*/ 	.word	0x00000000
        /*0010*/ 	.short	0x0006
        /*0012*/ 	.short	0x0030
        /*0014*/ 	.byte	0x00, 0xf0, 0x11, 0x00


	//----- nvinfo : EIATTR_KPARAM_INFO
	.align		4
.L_13:
        /*0018*/ 	.byte	0x04, 0x17
        /*001a*/ 	.short	(.L_15 - .L_14)
.L_14:
        /*001c*/ 	.word	0x00000000
        /*0020*/ 	.short	0x0005
        /*0022*/ 	.short	0x0028
        /*0024*/ 	.byte	0x00, 0xf4, 0x21, 0x00


	//----- nvinfo : EIATTR_KPARAM_INFO
	.align		4
.L_15:
        /*0028*/ 	.byte	0x04, 0x17
        /*002a*/ 	.short	(.L_17 - .L_16)
.L_16:
        /*002c*/ 	.word	0x00000000
        /*0030*/ 	.short	0x0004
        /*0032*/ 	.short	0x0020
        /*0034*/ 	.byte	0x00, 0xf4, 0x21, 0x00


	//----- nvinfo : EIATTR_KPARAM_INFO
	.align		4
.L_17:
        /*0038*/ 	.byte	0x04, 0x17
        /*003a*/ 	.short	(.L_19 - .L_18)
.L_18:
        /*003c*/ 	.word	0x00000000
        /*0040*/ 	.short	0x0003
        /*0042*/ 	.short	0x0018
        /*0044*/ 	.byte	0x00, 0xf4, 0x21, 0x00


	//----- nvinfo : EIATTR_KPARAM_INFO
	.align		4
.L_19:
        /*0048*/ 	.byte	0x04, 0x17
        /*004a*/ 	.short	(.L_21 - .L_20)
.L_20:
        /*004c*/ 	.word	0x00000000
        /*0050*/ 	.short	0x0002
        /*0052*/ 	.short	0x0010
        /*0054*/ 	.byte	0x00, 0xf4, 0x21, 0x00


	//----- nvinfo : EIATTR_KPARAM_INFO
	.align		4
.L_21:
        /*0058*/ 	.byte	0x04, 0x17
        /*005a*/ 	.short	(.L_23 - .L_22)
.L_22:
        /*005c*/ 	.word	0x00000000
        /*0060*/ 	.short	0x0001
        /*0062*/ 	.short	0x0008
        /*0064*/ 	.byte	0x00, 0xf4, 0x21, 0x00


	//----- nvinfo : EIATTR_KPARAM_INFO
	.align		4
.L_23:
        /*0068*/ 	.byte	0x04, 0x17
        /*006a*/ 	.short	(.L_25 - .L_24)
.L_24:
        /*006c*/ 	.word	0x00000000
        /*0070*/ 	.short	0x0000
        /*0072*/ 	.short	0x0000
        /*0074*/ 	.byte	0x00, 0xf4, 0x21, 0x00


	//----- nvinfo : EIATTR_SPARSE_MMA_MASK
	.align		4
.L_25:
        /*0078*/ 	.byte	0x03, 0x50
        /*007a*/ 	.short	0x0000


	//----- nvinfo : EIATTR_MAXREG_COUNT
	.align		4
        /*007c*/ 	.byte	0x03, 0x1b
        /*007e*/ 	.short	0x00ff


	//----- nvinfo : EIATTR_EXIT_INSTR_OFFSETS
	.align		4
        /*0080*/ 	.byte	0x04, 0x1c
        /*0082*/ 	.short	(.L_27 - .L_26)


	//   ....[0]....
.L_26:
        /*0084*/ 	.word	0x00000340


	//   ....[1]....
        /*0088*/ 	.word	0x00000360


	//----- nvinfo : EIATTR_REQNTID
	.align		4
.L_27:
        /*008c*/ 	.byte	0x04, 0x10
        /*008e*/ 	.short	(.L_29 - .L_28)
.L_28:
        /*0090*/ 	.word	0x00000080
        /*0094*/ 	.word	0x00000001
        /*0098*/ 	.word	0x00000001


	//----- nvinfo : EIATTR_CBANK_PARAM_SIZE
	.align		4
.L_29:
        /*009c*/ 	.byte	0x03, 0x19
        /*009e*/ 	.short	0x0034


	//----- nvinfo : EIATTR_PARAM_CBANK
	.align		4
        /*00a0*/ 	.byte	0x04, 0x0a
        /*00a2*/ 	.short	(.L_31 - .L_30)
	.align		4
.L_30:
        /*00a4*/ 	.word	index@(.nv.constant0.triton_poi_fused__native_batch_norm_legit_no_training_relu_136)
        /*00a8*/ 	.short	0x0210
        /*00aa*/ 	.short	0x0034


	//----- nvinfo : EIATTR_SW_WAR
	.align		4
.L_31:
        /*00ac*/ 	.byte	0x04, 0x36
        /*00ae*/ 	.short	(.L_33 - .L_32)
.L_32:
        /*00b0*/ 	.word	0x00000008
.L_33:


//--------------------- .nv.callgraph             --------------------------
	.section	.nv.callgraph,"",@"SHT_CUDA_CALLGRAPH"
	.align	4
	.sectionentsize	8
	.align		4
        /*0000*/ 	.word	0x00000000
	.align		4
        /*0004*/ 	.word	0xffffffff
	.align		4
        /*0008*/ 	.word	0x00000000
	.align		4
        /*000c*/ 	.word	0xfffffffe
	.align		4
        /*0010*/ 	.word	0x00000000
	.align		4
        /*0014*/ 	.word	0xfffffffd
	.align		4
        /*0018*/ 	.word	0x00000000
	.align		4
        /*001c*/ 	.word	0xfffffffc


//--------------------- .nv.constant4             --------------------------
	.section	.nv.constant4,"a",@progbits
	.align	8
	.align		8
.nv.constant4:
        /*0000*/ 	.dword	_$_str
	.align		8
        /*0008*/ 	.dword	_$_str_$_2


//--------------------- .text.triton_poi_fused__native_batch_norm_legit_no_training_relu_136 --------------------------
	.section	.text.triton_poi_fused__native_batch_norm_legit_no_training_relu_136,"ax",@progbits
	.align	128
        .global         triton_poi_fused__native_batch_norm_legit_no_training_relu_136
        .type           triton_poi_fused__native_batch_norm_legit_no_training_relu_136,@function
        .size           triton_poi_fused__native_batch_norm_legit_no_training_relu_136,(.L_x_1 - triton_poi_fused__native_batch_norm_legit_no_training_relu_136)
        .other          triton_poi_fused__native_batch_norm_legit_no_training_relu_136,@"STO_CUDA_ENTRY STV_DEFAULT"
triton_poi_fused__native_batch_norm_legit_no_training_relu_136:
.text.triton_poi_fused__native_batch_norm_legit_no_training_relu_136:
[----:B------:R-:W0:Y:S01]  /*0000*/  LDC R1, c[0x0][0x28] ;  /* 0x00000a00ff017b82 */ /* 0x000e220000000800 */
[----:B------:R-:W1:Y:S07]  /*0010*/  S2R R0, SR_TID.X ;  /* 0x0000000000007919 */ /* 0x000e6e0000002100 */
[----:B------:R-:W2:Y:S01]  /*0020*/  LDC.64 R8, c[0x0][0x220] ;  /* 0x00008800ff087b82 */ /* 0x000ea20000000a00 */
[----:B------:R-:W-:Y:S01]  /*0030*/  MOV R14, RZ ;  /* 0x000000ff000e7202 */ /* 0x000fe20000000f00 */
[----:B------:R-:W-:Y:S01]  /*0040*/  ULDC.64 UR4, c[0x0][0x208] ;  /* 0x0000820000047ab9 */ /* 0x000fe20000000a00 */
[----:B------:R-:W3:Y:S05]  /*0050*/  S2R R3, SR_CTAID.X ;  /* 0x0000000000037919 */ /* 0x000eea0000002500 */
[----:B------:R-:W4:Y:S08]  /*0060*/  LDC.64 R6, c[0x0][0x218] ;  /* 0x00008600ff067b82 */ /* 0x000f300000000a00 */
[----:B------:R-:W5:Y:S08]  /*0070*/  LDC.64 R10, c[0x0][0x228] ;  /* 0x00008a00ff0a7b82 */ /* 0x000f700000000a00 */
[----:B------:R-:W4:Y:S01]  /*0080*/  LDC.64 R12, c[0x0][0x230] ;  /* 0x00008c00ff0c7b82 */ /* 0x000f220000000a00 */
[----:B-1----:R-:W-:-:S02]  /*0090*/  LOP3.LUT R0, R0, 0x7f, RZ, 0xc0, !PT ;  /* 0x0000007f00007812 */ /* 0x002fc400078ec0ff */
[----:B---3--:R-:W-:Y:S02]  /*00a0*/  SHF.R.S32.HI R2, RZ, 0x18, R3 ;  /* 0x00000018ff027819 */ /* 0x008fe40000011403 */
[----:B------:R-:W-:Y:S02]  /*00b0*/  LEA R0, R3, R0, 0x7 ;  /* 0x0000000003007211 */ /* 0x000fe400078e38ff */
[----:B------:R-:W-:Y:S01]  /*00c0*/  SGXT R3, R2, 0x1 ;  /* 0x000000010203781a */ /* 0x000fe20000000200 */
[----:B------:R-:W-:Y:S01]  /*00d0*/  HFMA2.MMA R2, -RZ, RZ, 0, 0 ;  /* 0x00000000ff027435 */ /* 0x000fe200000001ff */
[----:B------:R-:W-:Y:S02]  /*00e0*/  ISETP.GE.AND P0, PT, R0, 0x5e00, PT ;  /* 0x00005e000000780c */ /* 0x000fe40003f06270 */
[----:B------:R-:W-:-:S04]  /*00f0*/  LEA.HI R3, R3, R0, RZ, 0x2 ;  /* 0x0000000003037211 */ /* 0x000fc800078f10ff */
[----:B------:R-:W-:-:S05]  /*0100*/  SHF.R.S32.HI R3, RZ, 0x2, R3 ;  /* 0x00000002ff037819 */ /* 0x000fca0000011403 */
[----:B------:R-:W-:-:S05]  /*0110*/  IMAD.HI R2, R3, -0x51b3bea3, R2 ;  /* 0xae4c415d03027827 */ /* 0x000fca00078e0202 */
[----:B------:R-:W-:-:S04]  /*0120*/  SHF.R.U32.HI R5, RZ, 0x1f, R2 ;  /* 0x0000001fff057819 */ /* 0x000fc80000011602 */
[----:B------:R-:W-:-:S05]  /*0130*/  LEA.HI.SX32 R5, R2, R5, 0x16 ;  /* 0x0000000502057211 */ /* 0x000fca00078fb2ff */
[----:B------:R-:W-:Y:S02]  /*0140*/  IMAD R15, R5, -0x5e0, R3 ;  /* 0xfffffa20050f7824 */ /* 0x000fe400078e0203 */
[----:B------:R-:W1:Y:S02]  /*0150*/  LDC.64 R4, c[0x0][0x210] ;  /* 0x00008400ff047b82 */ /* 0x000e640000000a00 */
[----:B--2---:R-:W-:-:S05]  /*0160*/  IMAD.WIDE R8, R15, 0x4, R8 ;  /* 0x000000040f087825 */ /* 0x004fca00078e0208 */
[----:B------:R5:W2:Y:S01]  /*0170*/  @!P0 LDG.E.EL R14, desc[UR4][R8.64] ;  /* 0x00000004080e8981 */ /* 0x000aa2000c2e1900 */
[----:B------:R-:W-:Y:S01]  /*0180*/  CS2R R2, SRZ ;  /* 0x0000000000027805 */ /* 0x000fe2000001ff00 */
[----:B----4-:R-:W-:-:S05]  /*0190*/  IMAD.WIDE R6, R15, 0x4, R6 ;  /* 0x000000040f067825 */ /* 0x010fca00078e0206 */
[----:B------:R3:W4:Y:S01]  /*01a0*/  @!P0 LDG.E.EL R3, desc[UR4][R6.64] ;  /* 0x0000000406038981 */ /* 0x000722000c2e1900 */
[----:B-----5:R-:W-:-:S04]  /*01b0*/  IMAD.WIDE R8, R15, 0x4, R10 ;  /* 0x000000040f087825 */ /* 0x020fc800078e020a */
[----:B-1----:R-:W-:-:S05]  /*01c0*/  IMAD.WIDE R4, R0, 0x4, R4 ;  /* 0x0000000400047825 */ /* 0x002fca00078e0204 */
[----:B------:R1:W4:Y:S01]  /*01d0*/  @!P0 LDG.E R2, desc[UR4][R4.64] ;  /* 0x0000000404028981 */ /* 0x000322000c1e1900 */
[----:B0-----:R-:W-:Y:S01]  /*01e0*/  IMAD.WIDE R10, R15, 0x4, R12 ;  /* 0x000000040f0a7825 */ /* 0x001fe200078e020c */
[----:B------:R-:W-:-:S06]  /*01f0*/  CS2R R12, SRZ ;  /* 0x00000000000c7805 */ /* 0x000fcc000001ff00 */
[----:B------:R-:W5:Y:S01]  /*0200*/  @!P0 LDG.E.EL R12, desc[UR4][R8.64] ;  /* 0x00000004080c8981 */ /* 0x000f62000c2e1900 */
[----:B---3--:R-:W-:Y:S01]  /*0210*/  HFMA2.MMA R6, -RZ, RZ, 1.625, 0 ;  /* 0x3e800000ff067435 */ /* 0x008fe200000001ff */
[----:B-1----:R-:W0:Y:S02]  /*0220*/  LDC.64 R4, c[0x0][0x238] ;  /* 0x00008e00ff047b82 */ /* 0x002e240000000a00 */
[----:B------:R-:W5:Y:S01]  /*0230*/  @!P0 LDG.E.EL R13, desc[UR4][R10.64] ;  /* 0x000000040a0d8981 */ /* 0x000f62000c2e1900 */
[----:B--2---:R-:W-:-:S04]  /*0240*/  FADD R14, R14, 9.9999997473787516356e-06 ;  /* 0x3727c5ac0e0e7421 */ /* 0x004fc80000000000 */
[----:B------:R-:W1:Y:S02]  /*0250*/  MUFU.SQRT R15, R14 ;  /* 0x0000000e000f7308 */ /* 0x000e640000002000 */
[C---:B-1----:R-:W-:Y:S02]  /*0260*/  FSETP.GT.AND P1, PT, R15.reuse, 8.50705917302346158658e+37, PT ;  /* 0x7e8000000f00780b */ /* 0x042fe40003f24000 */
[----:B------:R-:W-:-:S11]  /*0270*/  FSETP.GEU.AND P2, PT, R15, 1.175494350822287508e-38, PT ;  /* 0x008000000f00780b */ /* 0x000fd60003f4e000 */
[----:B------:R-:W-:-:S04]  /*0280*/  @P1 FMUL R15, R15, 0.25 ;  /* 0x3e8000000f0f1820 */ /* 0x000fc80000400000 */
[----:B------:R-:W-:-:S06]  /*0290*/  @!P2 FMUL R15, R15, 16777216 ;  /* 0x4b8000000f0fa820 */ /* 0x000fcc0000400000 */
[----:B------:R-:W1:Y:S01]  /*02a0*/  MUFU.RCP R15, R15 ;  /* 0x0000000f000f7308 */ /* 0x000e620000001000 */
[----:B------:R-:W-:Y:S01]  /*02b0*/  FSEL R6, R6, 1, P1 ;  /* 0x3f80000006067808 */ /* 0x000fe20000800000 */
[----:B----4-:R-:W-:-:S04]  /*02c0*/  FADD R2, -R3, R2 ;  /* 0x0000000203027221 */ /* 0x010fc80000000100 */
[----:B------:R-:W-:-:S04]  /*02d0*/  @!P2 FMUL R6, R6, 16777216 ;  /* 0x4b8000000606a820 */ /* 0x000fc80000400000 */
[----:B-1----:R-:W-:-:S04]  /*02e0*/  FMUL R3, R15, R6 ;  /* 0x000000060f037220 */ /* 0x002fc80000400000 */
[----:B------:R-:W-:-:S04]  /*02f0*/  FMUL R2, R2, R3 ;  /* 0x0000000302027220 */ /* 0x000fc80000400000 */
[----:B-----5:R-:W-:Y:S01]  /*0300*/  FFMA R12, R2, R12, R13 ;  /* 0x0000000c020c7223 */ /* 0x020fe2000000000d */
[----:B0-----:R-:W-:-:S04]  /*0310*/  IMAD.WIDE R2, R0, 0x4, R4 ;  /* 0x0000000400027825 */ /* 0x001fc800078e0204 */
[----:B------:R-:W-:-:S04]  /*0320*/  FSETP.GEU.AND P1, PT, R12, RZ, PT ;  /* 0x000000ff0c00720b */ /* 0x000fc80003f2e000 */
[----:B------:R-:W-:Y:S01]  /*0330*/  FSEL R5, R12, RZ, P1 ;  /* 0x000000ff0c057208 */ /* 0x000fe20000800000 */
[----:B------:R-:W-:Y:S08]  /*0340*/  @P0 EXIT ;  /* 0x000000000000094d */ /* 0x000ff00003800000 */
[----:B------:R-:W-:Y:S01]  /*0350*/  STG.E desc[UR4][R2.64], R5 ;  /* 0x0000000502007986 */ /* 0x000fe2000c101904 */
[----:B------:R-:W-:Y:S05]  /*0360*/  EXIT ;  /* 0x000000000000794d */ /* 0x000fea0003800000 */
.L_x_0:
[----:B------:R-:W-:-:S00]  /*0370*/  BRA `(.L_x_0) ;  /* 0xfffffffc00fc7947 */ /* 0x000fc0000383ffff */
[----:B------:R-:W-:-:S00]  /*0380*/  NOP ;  /* 0x0000000000007918 */ /* 0x000fc00000000000 */
[----:B------:R-:W-:-:S00]  /*0390*/  NOP ;  /* 0x0000000000007918 */ /* 0x000fc00000000000 */
[----:B------:R-:W-:-:S00]  /*03a0*/  NOP ;  /* 0x0000000000007918 */ /* 0x000fc00000000000 */
[----:B------:R-:W-:-:S00]  /*03b0*/  NOP ;  /* 0x0000000000007918 */ /* 0x000fc00000000000 */
[----:B------:R-:W-:-:S00]  /*03c0*/  NOP ;  /* 0x0000000000007918 */ /* 0x000fc00000000000 */
[----:B------:R-:W-:-:S00]  /*03d0*/  NOP ;  /* 0x0000000000007918 */ /* 0x000fc00000000000 */
[----:B------:R-:W-:-:S00]  /*03e0*/  NOP ;  /* 0x0000000000007918 */ /* 0x000fc00000000000 */
[----:B------:R-:W-:-:S00]  /*03f0*/  NOP ;  /* 0x0000000000007918 */ /* 0x000fc00000000000 */
.L_x_1:


//--------------------- .nv.global.init           --------------------------
	.section	.nv.global.init,"aw",@progbits
.nv.global.init:
	.type		_$_str,@object
	.size		_$_str,(_$_str_$_2 - _$_str)
_$_str:
        /*0000*/ 	.byte	0x5f, 0x5f, 0x43, 0x55, 0x44, 0x41, 0x5f, 0x46, 0x54, 0x5a, 0x00
	.type		_$_str_$_2,@object
	.size		_$_str_$_2,(.L_1 - _$_str_$_2)
_$_str_$_2:
        /*000b*/ 	.byte	0x5f, 0x5f, 0x43, 0x55, 0x44, 0x41, 0x5f, 0x50, 0x52, 0x45, 0x43, 0x5f, 0x53, 0x51, 0x52, 0x54
        /*001b*/ 	.byte	0x00
.L_1:


//--------------------- .nv.constant0.triton_poi_fused__native_batch_norm_legit_no_training_relu_136 --------------------------
	.section	.nv.constant0.triton_poi_fused__native_batch_norm_legit_no_training_relu_136,"a",@progbits
	.sectionflags	@""
	.align	4
.nv.constant0.triton_poi_fused__native_batch_norm_legit_no_training_relu_136:
	.zero		580
